//
// Generated by NVIDIA NVVM Compiler
//
// Compiler Build ID: CL-36424714
// Cuda compilation tools, release 13.0, V13.0.88
// Based on NVVM 20.0.0
//

.version 9.0
.target sm_100
.address_size 64

	// .globl	_Z7rosslerP5Pointdi

.visible .entry _Z7rosslerP5Pointdi(
	.param .u64 .ptr .align 1 _Z7rosslerP5Pointdi_param_0,
	.param .f64 _Z7rosslerP5Pointdi_param_1,
	.param .u32 _Z7rosslerP5Pointdi_param_2
)
{
	.reg .pred 	%p<8>;
	.reg .b32 	%r<40>;
	.reg .b64 	%rd<23>;
	.reg .b64 	%fd<79>;

	ld.param.u64 	%rd2, [_Z7rosslerP5Pointdi_param_0];
	ld.param.f64 	%fd1, [_Z7rosslerP5Pointdi_param_1];
	ld.param.u32 	%r19, [_Z7rosslerP5Pointdi_param_2];
	cvta.to.global.u64 	%rd1, %rd2;
	setp.lt.s32 	%p1, %r19, 2;
	@%p1 bra 	$L__BB0_10;
	mov.u32 	%r21, %ctaid.x;
	mul.lo.s32 	%r34, %r19, %r21;
	add.s32 	%r2, %r34, -1;
	mul.lo.s32 	%r3, %r21, 10000;
	add.s32 	%r4, %r19, -1;
	add.s32 	%r22, %r19, -2;
	and.b32  	%r5, %r4, 3;
	setp.lt.u32 	%p2, %r22, 3;
	mov.b32 	%r39, 1;
	@%p2 bra 	$L__BB0_5;
	and.b32  	%r24, %r4, -4;
	neg.s32 	%r37, %r24;
	mov.b32 	%r36, 2;
	mov.u32 	%r35, %r3;
$L__BB0_3:
	.pragma "nounroll";
	mul.wide.s32 	%rd3, %r34, 24;
	add.s64 	%rd4, %rd1, %rd3;
	ld.global.f64 	%fd2, [%rd4];
	ld.global.f64 	%fd3, [%rd4+8];
	ld.global.f64 	%fd4, [%rd4+16];
	neg.f64 	%fd5, %fd3;
	sub.f64 	%fd6, %fd5, %fd4;
	fma.rn.f64 	%fd7, %fd1, %fd6, %fd2;
	add.s32 	%r25, %r35, 1;
	mul.wide.u32 	%rd5, %r25, 24;
	add.s64 	%rd6, %rd1, %rd5;
	st.global.f64 	[%rd6], %fd7;
	fma.rn.f64 	%fd8, %fd3, 0d3FC999999999999A, %fd2;
	fma.rn.f64 	%fd9, %fd1, %fd8, %fd3;
	st.global.f64 	[%rd6+8], %fd9;
	add.f64 	%fd10, %fd2, 0dC016CCCCCCCCCCCD;
	fma.rn.f64 	%fd11, %fd10, %fd4, 0d3FC999999999999A;
	fma.rn.f64 	%fd12, %fd1, %fd11, %fd4;
	st.global.f64 	[%rd6+16], %fd12;
	ld.global.f64 	%fd13, [%rd4+24];
	ld.global.f64 	%fd14, [%rd4+32];
	ld.global.f64 	%fd15, [%rd4+40];
	neg.f64 	%fd16, %fd14;
	sub.f64 	%fd17, %fd16, %fd15;
	fma.rn.f64 	%fd18, %fd1, %fd17, %fd13;
	add.s32 	%r26, %r35, 2;
	mul.wide.u32 	%rd7, %r26, 24;
	add.s64 	%rd8, %rd1, %rd7;
	st.global.f64 	[%rd8], %fd18;
	fma.rn.f64 	%fd19, %fd14, 0d3FC999999999999A, %fd13;
	fma.rn.f64 	%fd20, %fd1, %fd19, %fd14;
	st.global.f64 	[%rd8+8], %fd20;
	add.f64 	%fd21, %fd13, 0dC016CCCCCCCCCCCD;
	fma.rn.f64 	%fd22, %fd21, %fd15, 0d3FC999999999999A;
	fma.rn.f64 	%fd23, %fd1, %fd22, %fd15;
	st.global.f64 	[%rd8+16], %fd23;
	ld.global.f64 	%fd24, [%rd4+48];
	ld.global.f64 	%fd25, [%rd4+56];
	ld.global.f64 	%fd26, [%rd4+64];
	neg.f64 	%fd27, %fd25;
	sub.f64 	%fd28, %fd27, %fd26;
	fma.rn.f64 	%fd29, %fd1, %fd28, %fd24;
	add.s32 	%r27, %r35, 3;
	mul.wide.u32 	%rd9, %r27, 24;
	add.s64 	%rd10, %rd1, %rd9;
	st.global.f64 	[%rd10], %fd29;
	fma.rn.f64 	%fd30, %fd25, 0d3FC999999999999A, %fd24;
	fma.rn.f64 	%fd31, %fd1, %fd30, %fd25;
	st.global.f64 	[%rd10+8], %fd31;
	add.f64 	%fd32, %fd24, 0dC016CCCCCCCCCCCD;
	fma.rn.f64 	%fd33, %fd32, %fd26, 0d3FC999999999999A;
	fma.rn.f64 	%fd34, %fd1, %fd33, %fd26;
	st.global.f64 	[%rd10+16], %fd34;
	ld.global.f64 	%fd35, [%rd4+72];
	ld.global.f64 	%fd36, [%rd4+80];
	ld.global.f64 	%fd37, [%rd4+88];
	neg.f64 	%fd38, %fd36;
	sub.f64 	%fd39, %fd38, %fd37;
	fma.rn.f64 	%fd40, %fd1, %fd39, %fd35;
	add.s32 	%r35, %r35, 4;
	mul.wide.u32 	%rd11, %r35, 24;
	add.s64 	%rd12, %rd1, %rd11;
	st.global.f64 	[%rd12], %fd40;
	fma.rn.f64 	%fd41, %fd36, 0d3FC999999999999A, %fd35;
	fma.rn.f64 	%fd42, %fd1, %fd41, %fd36;
	st.global.f64 	[%rd12+8], %fd42;
	add.f64 	%fd43, %fd35, 0dC016CCCCCCCCCCCD;
	fma.rn.f64 	%fd44, %fd43, %fd37, 0d3FC999999999999A;
	fma.rn.f64 	%fd45, %fd1, %fd44, %fd37;
	st.global.f64 	[%rd12+16], %fd45;
	add.s32 	%r37, %r37, 4;
	add.s32 	%r36, %r36, 4;
	add.s32 	%r34, %r34, 4;
	setp.ne.s32 	%p3, %r37, 0;
	@%p3 bra 	$L__BB0_3;
	add.s32 	%r39, %r36, -1;
$L__BB0_5:
	setp.eq.s32 	%p4, %r5, 0;
	@%p4 bra 	$L__BB0_10;
	setp.eq.s32 	%p5, %r5, 1;
	@%p5 bra 	$L__BB0_8;
	add.s32 	%r28, %r2, %r39;
	mul.wide.s32 	%rd13, %r28, 24;
	add.s64 	%rd14, %rd1, %rd13;
	ld.global.f64 	%fd46, [%rd14];
	ld.global.f64 	%fd47, [%rd14+8];
	ld.global.f64 	%fd48, [%rd14+16];
	neg.f64 	%fd49, %fd47;
	sub.f64 	%fd50, %fd49, %fd48;
	fma.rn.f64 	%fd51, %fd1, %fd50, %fd46;
	add.s32 	%r29, %r39, %r3;
	mul.wide.u32 	%rd15, %r29, 24;
	add.s64 	%rd16, %rd1, %rd15;
	st.global.f64 	[%rd16], %fd51;
	fma.rn.f64 	%fd52, %fd47, 0d3FC999999999999A, %fd46;
	fma.rn.f64 	%fd53, %fd1, %fd52, %fd47;
	st.global.f64 	[%rd16+8], %fd53;
	add.f64 	%fd54, %fd46, 0dC016CCCCCCCCCCCD;
	fma.rn.f64 	%fd55, %fd54, %fd48, 0d3FC999999999999A;
	fma.rn.f64 	%fd56, %fd1, %fd55, %fd48;
	st.global.f64 	[%rd16+16], %fd56;
	ld.global.f64 	%fd57, [%rd14+24];
	ld.global.f64 	%fd58, [%rd14+32];
	ld.global.f64 	%fd59, [%rd14+40];
	neg.f64 	%fd60, %fd58;
	sub.f64 	%fd61, %fd60, %fd59;
	fma.rn.f64 	%fd62, %fd1, %fd61, %fd57;
	add.s32 	%r30, %r29, 1;
	mul.wide.u32 	%rd17, %r30, 24;
	add.s64 	%rd18, %rd1, %rd17;
	st.global.f64 	[%rd18], %fd62;
	fma.rn.f64 	%fd63, %fd58, 0d3FC999999999999A, %fd57;
	fma.rn.f64 	%fd64, %fd1, %fd63, %fd58;
	st.global.f64 	[%rd18+8], %fd64;
	add.f64 	%fd65, %fd57, 0dC016CCCCCCCCCCCD;
	fma.rn.f64 	%fd66, %fd65, %fd59, 0d3FC999999999999A;
	fma.rn.f64 	%fd67, %fd1, %fd66, %fd59;
	st.global.f64 	[%rd18+16], %fd67;
	add.s32 	%r39, %r39, 2;
$L__BB0_8:
	and.b32  	%r31, %r4, 1;
	setp.eq.b32 	%p6, %r31, 1;
	not.pred 	%p7, %p6;
	@%p7 bra 	$L__BB0_10;
	add.s32 	%r32, %r2, %r39;
	mul.wide.s32 	%rd19, %r32, 24;
	add.s64 	%rd20, %rd1, %rd19;
	ld.global.f64 	%fd68, [%rd20];
	ld.global.f64 	%fd69, [%rd20+8];
	ld.global.f64 	%fd70, [%rd20+16];
	neg.f64 	%fd71, %fd69;
	sub.f64 	%fd72, %fd71, %fd70;
	fma.rn.f64 	%fd73, %fd1, %fd72, %fd68;
	add.s32 	%r33, %r39, %r3;
	mul.wide.u32 	%rd21, %r33, 24;
	add.s64 	%rd22, %rd1, %rd21;
	st.global.f64 	[%rd22], %fd73;
	fma.rn.f64 	%fd74, %fd69, 0d3FC999999999999A, %fd68;
	fma.rn.f64 	%fd75, %fd1, %fd74, %fd69;
	st.global.f64 	[%rd22+8], %fd75;
	add.f64 	%fd76, %fd68, 0dC016CCCCCCCCCCCD;
	fma.rn.f64 	%fd77, %fd76, %fd70, 0d3FC999999999999A;
	fma.rn.f64 	%fd78, %fd1, %fd77, %fd70;
	st.global.f64 	[%rd22+16], %fd78;
$L__BB0_10:
	ret;

}


// ===== COMPILED SASS (sm_100) =====

	.target	sm_100

	.elftype	@"ET_EXEC"


//--------------------- .note.nv.tkinfo           --------------------------
	.section	.note.nv.tkinfo,"",@"SHT_NOTE"
	.sectionflags	@"SHF_NOTE_NV_TKINFO"
	.tkinfo
        /*0018*/ 	.word	0x00000002
        /*0030*/ 	.string	""
        /*0030*/ 	.string	"ptxas"
        /*0030*/ 	.string	"Cuda compilation tools, release 13.0, V13.0.88"
        /*0030*/ 	.string	"Build cuda_13.0.r13.0/compiler.36424714_0"
        /*0030*/ 	.string	"-arch sm_100 -m 64 "



//--------------------- .note.nv.cuinfo           --------------------------
	.section	.note.nv.cuinfo,"",@"SHT_NOTE"
	.sectionflags	@"SHF_NOTE_NV_CUINFO"
        /*0018*/ 	.short	0x0002
        /*001a*/ 	.short	0x0064
        /*001c*/ 	.short	0x0082
	.zero		2


//--------------------- .nv.info                  --------------------------
	.section	.nv.info,"",@"SHT_CUDA_INFO"
	.align	4


	//----- nvinfo : EIATTR_REGCOUNT
	.align		4
        /*0000*/ 	.byte	0x04, 0x2f
        /*0002*/ 	.short	(.L_1 - .L_0)
	.align		4
.L_0:
        /*0004*/ 	.word	index@(_Z7rosslerP5Pointdi)
        /*0008*/ 	.word	0x00000020


	//----- nvinfo : EIATTR_FRAME_SIZE
	.align		4
.L_1:
        /*000c*/ 	.byte	0x04, 0x11
        /*000e*/ 	.short	(.L_3 - .L_2)
	.align		4
.L_2:
        /*0010*/ 	.word	index@(_Z7rosslerP5Pointdi)
        /*0014*/ 	.word	0x00000000


	//----- nvinfo : EIATTR_MIN_STACK_SIZE
	.align		4
.L_3:
        /*0018*/ 	.byte	0x04, 0x12
        /*001a*/ 	.short	(.L_5 - .L_4)
	.align		4
.L_4:
        /*001c*/ 	.word	index@(_Z7rosslerP5Pointdi)
        /*0020*/ 	.word	0x00000000
.L_5:


//--------------------- .nv.compat                --------------------------
	.section	.nv.compat,"",@"SHT_CUDA_COMPAT_INFO"
	.align	4
        /*0000*/ 	.byte	0x02, 0x09, 0x00, 0x00, 0x02, 0x02, 0x01, 0x00, 0x02, 0x05, 0x05, 0x00, 0x03, 0x07, 0x01, 0x01
        /*0010*/ 	.byte	0x02, 0x03, 0x00, 0x00, 0x02, 0x06, 0x01, 0x00, 0x04, 0x0b, 0x08, 0x00, 0x01, 0x00, 0x00, 0x00
        /*0020*/ 	.byte	0x00, 0x00, 0x00, 0x00


//--------------------- .nv.info._Z7rosslerP5Pointdi --------------------------
	.section	.nv.info._Z7rosslerP5Pointdi,"",@"SHT_CUDA_INFO"
	.sectionflags	@""
	.align	4


	//----- nvinfo : EIATTR_CUDA_API_VERSION
	.align		4
        /*0000*/ 	.byte	0x04, 0x37
        /*0002*/ 	.short	(.L_7 - .L_6)
.L_6:
        /*0004*/ 	.word	0x00000082


	//----- nvinfo : EIATTR_KPARAM_INFO
	.align		4
.L_7:
        /*0008*/ 	.byte	0x04, 0x17
        /*000a*/ 	.short	(.L_9 - .L_8)
.L_8:
        /*000c*/ 	.word	0x00000000
        /*0010*/ 	.short	0x0002
        /*0012*/ 	.short	0x0010
        /*0014*/ 	.byte	0x00, 0xf0, 0x11, 0x00


	//----- nvinfo : EIATTR_KPARAM_INFO
	.align		4
.L_9:
        /*0018*/ 	.byte	0x04, 0x17
        /*001a*/ 	.short	(.L_11 - .L_10)
.L_10:
        /*001c*/ 	.word	0x00000000
        /*0020*/ 	.short	0x0001
        /*0022*/ 	.short	0x0008
        /*0024*/ 	.byte	0x00, 0xf0, 0x21, 0x00


	//----- nvinfo : EIATTR_KPARAM_INFO
	.align		4
.L_11:
        /*0028*/ 	.byte	0x04, 0x17
        /*002a*/ 	.short	(.L_13 - .L_12)
.L_12:
        /*002c*/ 	.word	0x00000000
        /*0030*/ 	.short	0x0000
        /*0032*/ 	.short	0x0000
        /*0034*/ 	.byte	0x00, 0xf5, 0x21, 0x00


	//----- nvinfo : EIATTR_SPARSE_MMA_MASK
	.align		4
.L_13:
        /*0038*/ 	.byte	0x03, 0x50
        /*003a*/ 	.short	0x0000


	//----- nvinfo : EIATTR_MAXREG_COUNT
	.align		4
        /*003c*/ 	.byte	0x03, 0x1b
        /*003e*/ 	.short	0x00ff


	//----- nvinfo : EIATTR_MERCURY_ISA_VERSION
	.align		4
        /*0040*/ 	.byte	0x03, 0x5f
        /*0042*/ 	.short	0x0101


	//----- nvinfo : EIATTR_VRC_CTA_INIT_COUNT
	.align		4
        /*0044*/ 	.byte	0x02, 0x4a
	.zero		1
	.zero		1


	//----- nvinfo : EIATTR_EXIT_INSTR_OFFSETS
	.align		4
        /*0048*/ 	.byte	0x04, 0x1c
        /*004a*/ 	.short	(.L_15 - .L_14)


	//   ....[0]....
.L_14:
        /*004c*/ 	.word	0x00000030


	//   ....[1]....
        /*0050*/ 	.word	0x000005d0


	//   ....[2]....
        /*0054*/ 	.word	0x00000890


	//   ....[3]....
        /*0058*/ 	.word	0x00000a10


	//----- nvinfo : EIATTR_CBANK_PARAM_SIZE
	.align		4
.L_15:
        /*005c*/ 	.byte	0x03, 0x19
        /*005e*/ 	.short	0x0014


	//----- nvinfo : EIATTR_PARAM_CBANK
	.align		4
        /*0060*/ 	.byte	0x04, 0x0a
        /*0062*/ 	.short	(.L_17 - .L_16)
	.align		4
.L_16:
        /*0064*/ 	.word	index@(.nv.constant0._Z7rosslerP5Pointdi)
        /*0068*/ 	.short	0x0380
        /*006a*/ 	.short	0x0014


	//----- nvinfo : EIATTR_SW_WAR
	.align		4
.L_17:
        /*006c*/ 	.byte	0x04, 0x36
        /*006e*/ 	.short	(.L_19 - .L_18)
.L_18:
        /*0070*/ 	.word	0x00000008
.L_19:


//--------------------- .nv.callgraph             --------------------------
	.section	.nv.callgraph,"",@"SHT_CUDA_CALLGRAPH"
	.align	4
	.sectionentsize	8
	.align		4
        /*0000*/ 	.word	0x00000000
	.align		4
        /*0004*/ 	.word	0xffffffff
	.align		4
        /*0008*/ 	.word	0x00000000
	.align		4
        /*000c*/ 	.word	0xfffffffe
	.align		4
        /*0010*/ 	.word	0x00000000
	.align		4
        /*0014*/ 	.word	0xfffffffd
	.align		4
        /*0018*/ 	.word	0x00000000
	.align		4
        /*001c*/ 	.word	0xfffffffc


//--------------------- .text._Z7rosslerP5Pointdi --------------------------
	.section	.text._Z7rosslerP5Pointdi,"ax",@progbits
	.align	128
        .global         _Z7rosslerP5Pointdi
        .type           _Z7rosslerP5Pointdi,@function
        .size           _Z7rosslerP5Pointdi,(.L_x_4 - _Z7rosslerP5Pointdi)
        .other          _Z7rosslerP5Pointdi,@"STO_CUDA_ENTRY STV_DEFAULT"
_Z7rosslerP5Pointdi:
.text._Z7rosslerP5Pointdi:
[----:B------:R-:W-:Y:S08]  /*0000*/  LDC R1, c[0x0][0x37c] ;  /* 0x0000df00ff017b82 */ /* 0x000ff00000000800 */
[----:B------:R-:W0:Y:S02]  /*0010*/  LDC R5, c[0x0][0x390] ;  /* 0x0000e400ff057b82 */ /* 0x000e240000000800 */
[----:B0-----:R-:W-:-:S13]  /*0020*/  ISETP.GE.AND P0, PT, R5, 0x2, PT ;  /* 0x000000020500780c */ /* 0x001fda0003f06270 */
[----:B------:R-:W-:Y:S05]  /*0030*/  @!P0 EXIT ;  /* 0x000000000000894d */ /* 0x000fea0003800000 */
[----:B------:R-:W0:Y:S01]  /*0040*/  S2UR UR5, SR_CTAID.X ;  /* 0x00000000000579c3 */ /* 0x000e220000002500 */
[C---:B------:R-:W-:Y:S01]  /*0050*/  IADD3 R0, PT, PT, R5.reuse, -0x2, RZ ;  /* 0xfffffffe05007810 */ /* 0x040fe20007ffe0ff */
[----:B------:R-:W1:Y:S01]  /*0060*/  LDCU.64 UR6, c[0x0][0x358] ;  /* 0x00006b00ff0677ac */ /* 0x000e620008000a00 */
[----:B------:R-:W-:Y:S02]  /*0070*/  HFMA2 R4, -RZ, RZ, 0, 5.9604644775390625e-08 ;  /* 0x00000001ff047431 */ /* 0x000fe400000001ff */
[----:B------:R-:W-:Y:S01]  /*0080*/  ISETP.GE.U32.AND P0, PT, R0, 0x3, PT ;  /* 0x000000030000780c */ /* 0x000fe20003f06070 */
[----:B------:R-:W-:-:S05]  /*0090*/  VIADD R0, R5, 0xffffffff ;  /* 0xffffffff05007836 */ /* 0x000fca0000000000 */
[----:B------:R-:W-:Y:S01]  /*00a0*/  LOP3.LUT R2, R0, 0x3, RZ, 0xc0, !PT ;  /* 0x0000000300027812 */ /* 0x000fe200078ec0ff */
[----:B0-----:R-:W-:Y:S01]  /*00b0*/  IMAD R5, R5, UR5, RZ ;  /* 0x0000000505057c24 */ /* 0x001fe2000f8e02ff */
[----:B------:R-:W-:-:S03]  /*00c0*/  UIMAD UR4, UR5, 0x2710, URZ ;  /* 0x00002710050478a4 */ /* 0x000fc6000f8e02ff */
[----:B------:R-:W-:Y:S02]  /*00d0*/  VIADD R3, R5, 0xffffffff ;  /* 0xffffffff05037836 */ /* 0x000fe40000000000 */
[----:B-1----:R-:W-:Y:S07]  /*00e0*/  @!P0 BRA `(.L_x_0) ;  /* 0x0000000400348947 */ /* 0x002fee0003800000 */
[----:B------:R-:W0:Y:S01]  /*00f0*/  LDC.64 R6, c[0x0][0x380] ;  /* 0x0000e000ff067b82 */ /* 0x000e220000000a00 */
[----:B------:R-:W-:Y:S01]  /*0100*/  LOP3.LUT R24, R0, 0xfffffffc, RZ, 0xc0, !PT ;  /* 0xfffffffc00187812 */ /* 0x000fe200078ec0ff */
[----:B------:R-:W-:Y:S01]  /*0110*/  IMAD.U32 R25, RZ, RZ, UR4 ;  /* 0x00000004ff197e24 */ /* 0x000fe2000f8e00ff */
[----:B------:R-:W-:Y:S02]  /*0120*/  MOV R4, 0x2 ;  /* 0x0000000200047802 */ /* 0x000fe40000000f00 */
[----:B------:R-:W-:-:S03]  /*0130*/  IADD3 R24, PT, PT, -R24, RZ, RZ ;  /* 0x000000ff18187210 */ /* 0x000fc60007ffe1ff */
[----:B------:R-:W1:Y:S04]  /*0140*/  LDC.64 R8, c[0x0][0x388] ;  /* 0x0000e200ff087b82 */ /* 0x000e680000000a00 */
.L_x_1:
[----:B0-----:R-:W-:-:S05]  /*0150*/  IMAD.WIDE R10, R5, 0x18, R6 ;  /* 0x00000018050a7825 */ /* 0x001fca00078e0206 */
[----:B--2---:R-:W2:Y:S04]  /*0160*/  LDG.E.64 R22, desc[UR6][R10.64] ;  /* 0x000000060a167981 */ /* 0x004ea8000c1e1b00 */
[----:B------:R-:W3:Y:S04]  /*0170*/  LDG.E.64 R20, desc[UR6][R10.64+0x8] ;  /* 0x000008060a147981 */ /* 0x000ee8000c1e1b00 */
[----:B------:R-:W4:Y:S01]  /*0180*/  LDG.E.64 R12, desc[UR6][R10.64+0x10] ;  /* 0x000010060a0c7981 */ /* 0x000f22000c1e1b00 */
[----:B------:R-:W-:Y:S01]  /*0190*/  UMOV UR10, 0xcccccccd ;  /* 0xcccccccd000a7882 */ /* 0x000fe20000000000 */
[----:B------:R-:W-:Y:S01]  /*01a0*/  UMOV UR11, 0x4016cccc ;  /* 0x4016cccc000b7882 */ /* 0x000fe20000000000 */
[----:B------:R-:W-:Y:S01]  /*01b0*/  UMOV UR8, 0x9999999a ;  /* 0x9999999a00087882 */ /* 0x000fe20000000000 */
[----:B------:R-:W-:Y:S01]  /*01c0*/  UMOV UR9, 0x3fc99999 ;  /* 0x3fc9999900097882 */ /* 0x000fe20000000000 */
[----:B--2---:R-:W-:-:S02]  /*01d0*/  DADD R18, R22, -UR10 ;  /* 0x8000000a16127e29 */ /* 0x004fc40008000000 */
[C---:B---3--:R-:W-:Y:S02]  /*01e0*/  DFMA R14, R20.reuse, UR8, R22 ;  /* 0x00000008140e7c2b */ /* 0x048fe40008000016 */
[----:B----4-:R-:W-:-:S04]  /*01f0*/  DADD R16, -R20, -R12 ;  /* 0x0000000014107229 */ /* 0x010fc8000000090c */
[----:B------:R-:W-:Y:S02]  /*0200*/  DFMA R18, R12, R18, UR8 ;  /* 0x000000080c127e2b */ /* 0x000fe40008000012 */
[-C--:B-1----:R-:W-:Y:S01]  /*0210*/  DFMA R26, R14, R8.reuse, R20 ;  /* 0x000000080e1a722b */ /* 0x082fe20000000014 */
[----:B------:R-:W-:Y:S01]  /*0220*/  VIADD R15, R25, 0x1 ;  /* 0x00000001190f7836 */ /* 0x000fe20000000000 */
[----:B------:R-:W-:-:S04]  /*0230*/  DFMA R16, R16, R8, R22 ;  /* 0x000000081010722b */ /* 0x000fc80000000016 */
[----:B------:R-:W-:Y:S01]  /*0240*/  DFMA R12, R18, R8, R12 ;  /* 0x00000008120c722b */ /* 0x000fe2000000000c */
[----:B------:R-:W-:-:S05]  /*0250*/  IMAD.WIDE.U32 R14, R15, 0x18, R6 ;  /* 0x000000180f0e7825 */ /* 0x000fca00078e0006 */
[----:B------:R-:W-:Y:S04]  /*0260*/  STG.E.64 desc[UR6][R14.64], R16 ;  /* 0x000000100e007986 */ /* 0x000fe8000c101b06 */
[----:B------:R-:W-:Y:S04]  /*0270*/  STG.E.64 desc[UR6][R14.64+0x8], R26 ;  /* 0x0000081a0e007986 */ /* 0x000fe8000c101b06 */
[----:B------:R0:W-:Y:S04]  /*0280*/  STG.E.64 desc[UR6][R14.64+0x10], R12 ;  /* 0x0000100c0e007986 */ /* 0x0001e8000c101b06 */
[----:B------:R-:W2:Y:S04]  /*0290*/  LDG.E.64 R22, desc[UR6][R10.64+0x18] ;  /* 0x000018060a167981 */ /* 0x000ea8000c1e1b00 */
[----:B------:R-:W3:Y:S04]  /*02a0*/  LDG.E.64 R20, desc[UR6][R10.64+0x20] ;  /* 0x000020060a147981 */ /* 0x000ee8000c1e1b00 */
[----:B0-----:R-:W4:Y:S01]  /*02b0*/  LDG.E.64 R12, desc[UR6][R10.64+0x28] ;  /* 0x000028060a0c7981 */ /* 0x001f22000c1e1b00 */
[----:B--2---:R-:W-:-:S02]  /*02c0*/  DADD R18, R22, -UR10 ;  /* 0x8000000a16127e29 */ /* 0x004fc40008000000 */
[C---:B---3--:R-:W-:Y:S02]  /*02d0*/  DFMA R14, R20.reuse, UR8, R22 ;  /* 0x00000008140e7c2b */ /* 0x048fe40008000016 */
[----:B----4-:R-:W-:-:S04]  /*02e0*/  DADD R16, -R20, -R12 ;  /* 0x0000000014107229 */ /* 0x010fc8000000090c */
[----:B------:R-:W-:Y:S02]  /*02f0*/  DFMA R18, R12, R18, UR8 ;  /* 0x000000080c127e2b */ /* 0x000fe40008000012 */
[-C--:B------:R-:W-:Y:S01]  /*0300*/  DFMA R28, R14, R8.reuse, R20 ;  /* 0x000000080e1c722b */ /* 0x080fe20000000014 */
[----:B------:R-:W-:Y:S01]  /*0310*/  IADD3 R21, PT, PT, R25, 0x2, RZ ;  /* 0x0000000219157810 */ /* 0x000fe20007ffe0ff */
        /* <DEDUP_REMOVED lines=8> */
[----:B0-----:R-:W4:Y:S02]  /*03a0*/  LDG.E.64 R12, desc[UR6][R10.64+0x30] ;  /* 0x000030060a0c7981 */ /* 0x001f24000c1e1b00 */
[----:B----4-:R-:W-:-:S02]  /*03b0*/  DADD R22, R12, -UR10 ;  /* 0x8000000a0c167e29 */ /* 0x010fc40008000000 */
[C---:B--2---:R-:W-:Y:S02]  /*03c0*/  DFMA R18, R20.reuse, UR8, R12 ;  /* 0x0000000814127c2b */ /* 0x044fe4000800000c */
[----:B---3--:R-:W-:-:S04]  /*03d0*/  DADD R16, -R20, -R14 ;  /* 0x0000000014107229 */ /* 0x008fc8000000090e */
[----:B------:R-:W-:Y:S02]  /*03e0*/  DFMA R22, R14, R22, UR8 ;  /* 0x000000080e167e2b */ /* 0x000fe40008000016 */
[-C--:B------:R-:W-:Y:S01]  /*03f0*/  DFMA R26, R18, R8.reuse, R20 ;  /* 0x00000008121a722b */ /* 0x080fe20000000014 */
        /* <DEDUP_REMOVED lines=8> */
[----:B0-----:R-:W3:Y:S04]  /*0480*/  LDG.E.64 R12, desc[UR6][R10.64+0x50] ;  /* 0x000050060a0c7981 */ /* 0x001ee8000c1e1b00 */
[----:B------:R-:W4:Y:S01]  /*0490*/  LDG.E.64 R22, desc[UR6][R10.64+0x58] ;  /* 0x000058060a167981 */ /* 0x000f22000c1e1b00 */
[----:B------:R-:W-:Y:S01]  /*04a0*/  VIADD R24, R24, 0x4 ;  /* 0x0000000418187836 */ /* 0x000fe20000000000 */
[----:B------:R-:W-:-:S04]  /*04b0*/  IADD3 R25, PT, PT, R25, 0x4, RZ ;  /* 0x0000000419197810 */ /* 0x000fc80007ffe0ff */
[----:B------:R-:W-:Y:S01]  /*04c0*/  ISETP.NE.AND P0, PT, R24, RZ, PT ;  /* 0x000000ff1800720c */ /* 0x000fe20003f05270 */
[----:B------:R-:W-:Y:S01]  /*04d0*/  VIADD R5, R5, 0x4 ;  /* 0x0000000405057836 */ /* 0x000fe20000000000 */
[----:B------:R-:W-:Y:S01]  /*04e0*/  IADD3 R4, PT, PT, R4, 0x4, RZ ;  /* 0x0000000404047810 */ /* 0x000fe20007ffe0ff */
[----:B--2---:R-:W-:Y:S02]  /*04f0*/  DADD R20, R14, -UR10 ;  /* 0x8000000a0e147e29 */ /* 0x004fe40008000000 */
[C---:B---3--:R-:W-:Y:S02]  /*0500*/  DFMA R16, R12.reuse, UR8, R14 ;  /* 0x000000080c107c2b */ /* 0x048fe4000800000e */
[----:B----4-:R-:W-:-:S04]  /*0510*/  DADD R18, -R12, -R22 ;  /* 0x000000000c127229 */ /* 0x010fc80000000916 */
[----:B------:R-:W-:Y:S02]  /*0520*/  DFMA R20, R22, R20, UR8 ;  /* 0x0000000816147e2b */ /* 0x000fe40008000014 */
[-C--:B------:R-:W-:Y:S01]  /*0530*/  DFMA R16, R16, R8.reuse, R12 ;  /* 0x000000081010722b */ /* 0x080fe2000000000c */
[----:B------:R-:W-:Y:S01]  /*0540*/  IMAD.WIDE.U32 R12, R25, 0x18, R6 ;  /* 0x00000018190c7825 */ /* 0x000fe200078e0006 */
[----:B------:R-:W-:-:S04]  /*0550*/  DFMA R18, R18, R8, R14 ;  /* 0x000000081212722b */ /* 0x000fc8000000000e */
[----:B------:R-:W-:Y:S01]  /*0560*/  DFMA R20, R20, R8, R22 ;  /* 0x000000081414722b */ /* 0x000fe20000000016 */
[----:B------:R2:W-:Y:S04]  /*0570*/  STG.E.64 desc[UR6][R12.64+0x8], R16 ;  /* 0x000008100c007986 */ /* 0x0005e8000c101b06 */
[----:B------:R2:W-:Y:S04]  /*0580*/  STG.E.64 desc[UR6][R12.64], R18 ;  /* 0x000000120c007986 */ /* 0x0005e8000c101b06 */
[----:B------:R2:W-:Y:S01]  /*0590*/  STG.E.64 desc[UR6][R12.64+0x10], R20 ;  /* 0x000010140c007986 */ /* 0x0005e2000c101b06 */
[----:B------:R-:W-:Y:S05]  /*05a0*/  @P0 BRA `(.L_x_1) ;  /* 0xfffffff800e80947 */ /* 0x000fea000383ffff */
[----:B------:R-:W-:-:S07]  /*05b0*/  IADD3 R4, PT, PT, R4, -0x1, RZ ;  /* 0xffffffff04047810 */ /* 0x000fce0007ffe0ff */
.L_x_0:
[----:B------:R-:W-:-:S13]  /*05c0*/  ISETP.NE.AND P0, PT, R2, RZ, PT ;  /* 0x000000ff0200720c */ /* 0x000fda0003f05270 */
[----:B------:R-:W-:Y:S05]  /*05d0*/  @!P0 EXIT ;  /* 0x000000000000894d */ /* 0x000fea0003800000 */
[----:B------:R-:W-:Y:S02]  /*05e0*/  ISETP.NE.AND P0, PT, R2, 0x1, PT ;  /* 0x000000010200780c */ /* 0x000fe40003f05270 */
[----:B------:R-:W-:-:S04]  /*05f0*/  LOP3.LUT R0, R0, 0x1, RZ, 0xc0, !PT ;  /* 0x0000000100007812 */ /* 0x000fc800078ec0ff */
[----:B------:R-:W-:-:S07]  /*0600*/  ISETP.NE.U32.AND P1, PT, R0, 0x1, PT ;  /* 0x000000010000780c */ /* 0x000fce0003f25070 */
[----:B------:R-:W-:Y:S06]  /*0610*/  @!P0 BRA `(.L_x_2) ;  /* 0x00000000009c8947 */ /* 0x000fec0003800000 */
[----:B------:R-:W0:Y:S01]  /*0620*/  LDC.64 R6, c[0x0][0x380] ;  /* 0x0000e000ff067b82 */ /* 0x000e220000000a00 */
[----:B------:R-:W-:-:S07]  /*0630*/  IMAD.IADD R11, R3, 0x1, R4 ;  /* 0x00000001030b7824 */ /* 0x000fce00078e0204 */
[----:B------:R-:W1:Y:S01]  /*0640*/  LDC.64 R8, c[0x0][0x388] ;  /* 0x0000e200ff087b82 */ /* 0x000e620000000a00 */
[----:B0-----:R-:W-:-:S05]  /*0650*/  IMAD.WIDE R10, R11, 0x18, R6 ;  /* 0x000000180b0a7825 */ /* 0x001fca00078e0206 */
[----:B------:R-:W3:Y:S04]  /*0660*/  LDG.E.64 R14, desc[UR6][R10.64] ;  /* 0x000000060a0e7981 */ /* 0x000ee8000c1e1b00 */
[----:B--2---:R-:W2:Y:S04]  /*0670*/  LDG.E.64 R16, desc[UR6][R10.64+0x8] ;  /* 0x000008060a107981 */ /* 0x004ea8000c1e1b00 */
[----:B------:R-:W4:Y:S01]  /*0680*/  LDG.E.64 R12, desc[UR6][R10.64+0x10] ;  /* 0x000010060a0c7981 */ /* 0x000f22000c1e1b00 */
[----:B------:R-:W-:Y:S01]  /*0690*/  UMOV UR10, 0xcccccccd ;  /* 0xcccccccd000a7882 */ /* 0x000fe20000000000 */
[----:B------:R-:W-:Y:S01]  /*06a0*/  UMOV UR11, 0x4016cccc ;  /* 0x4016cccc000b7882 */ /* 0x000fe20000000000 */
[----:B------:R-:W-:Y:S01]  /*06b0*/  UMOV UR8, 0x9999999a ;  /* 0x9999999a00087882 */ /* 0x000fe20000000000 */
[----:B------:R-:W-:Y:S01]  /*06c0*/  UMOV UR9, 0x3fc99999 ;  /* 0x3fc9999900097882 */ /* 0x000fe20000000000 */
[----:B------:R-:W-:Y:S01]  /*06d0*/  IADD3 R5, PT, PT, R4, UR4, RZ ;  /* 0x0000000404057c10 */ /* 0x000fe2000fffe0ff */
[----:B---3--:R-:W-:-:S02]  /*06e0*/  DADD R22, R14, -UR10 ;  /* 0x8000000a0e167e29 */ /* 0x008fc40008000000 */
[C---:B--2---:R-:W-:Y:S02]  /*06f0*/  DFMA R20, R16.reuse, UR8, R14 ;  /* 0x0000000810147c2b */ /* 0x044fe4000800000e */
[----:B----4-:R-:W-:-:S04]  /*0700*/  DADD R18, -R16, -R12 ;  /* 0x0000000010127229 */ /* 0x010fc8000000090c */
[----:B------:R-:W-:Y:S02]  /*0710*/  DFMA R24, R12, R22, UR8 ;  /* 0x000000080c187e2b */ /* 0x000fe40008000016 */
[-C--:B-1----:R-:W-:Y:S01]  /*0720*/  DFMA R22, R20, R8.reuse, R16 ;  /* 0x000000081416722b */ /* 0x082fe20000000010 */
[----:B------:R-:W-:Y:S01]  /*0730*/  IMAD.WIDE.U32 R20, R5, 0x18, R6 ;  /* 0x0000001805147825 */ /* 0x000fe200078e0006 */
[----:B------:R-:W-:-:S04]  /*0740*/  DFMA R18, R18, R8, R14 ;  /* 0x000000081212722b */ /* 0x000fc8000000000e */
[----:B------:R-:W-:Y:S01]  /*0750*/  DFMA R24, R24, R8, R12 ;  /* 0x000000081818722b */ /* 0x000fe2000000000c */
[----:B------:R-:W-:Y:S04]  /*0760*/  STG.E.64 desc[UR6][R20.64+0x8], R22 ;  /* 0x0000081614007986 */ /* 0x000fe8000c101b06 */
[----:B------:R0:W-:Y:S04]  /*0770*/  STG.E.64 desc[UR6][R20.64], R18 ;  /* 0x0000001214007986 */ /* 0x0001e8000c101b06 */
[----:B------:R1:W-:Y:S04]  /*0780*/  STG.E.64 desc[UR6][R20.64+0x10], R24 ;  /* 0x0000101814007986 */ /* 0x0003e8000c101b06 */
[----:B------:R-:W2:Y:S04]  /*0790*/  LDG.E.64 R14, desc[UR6][R10.64+0x18] ;  /* 0x000018060a0e7981 */ /* 0x000ea8000c1e1b00 */
[----:B------:R-:W0:Y:S04]  /*07a0*/  LDG.E.64 R26, desc[UR6][R10.64+0x20] ;  /* 0x000020060a1a7981 */ /* 0x000e28000c1e1b00 */
[----:B------:R-:W3:Y:S01]  /*07b0*/  LDG.E.64 R12, desc[UR6][R10.64+0x28] ;  /* 0x000028060a0c7981 */ /* 0x000ee2000c1e1b00 */
[----:B------:R-:W-:Y:S01]  /*07c0*/  IADD3 R5, PT, PT, R5, 0x1, RZ ;  /* 0x0000000105057810 */ /* 0x000fe20007ffe0ff */
[----:B------:R-:W-:-:S04]  /*07d0*/  VIADD R4, R4, 0x2 ;  /* 0x0000000204047836 */ /* 0x000fc80000000000 */
[----:B------:R-:W-:Y:S01]  /*07e0*/  IMAD.WIDE.U32 R6, R5, 0x18, R6 ;  /* 0x0000001805067825 */ /* 0x000fe200078e0006 */
[----:B--2---:R-:W-:Y:S02]  /*07f0*/  DADD R16, R14, -UR10 ;  /* 0x8000000a0e107e29 */ /* 0x004fe40008000000 */
[C---:B0-----:R-:W-:Y:S02]  /*0800*/  DFMA R18, R26.reuse, UR8, R14 ;  /* 0x000000081a127c2b */ /* 0x041fe4000800000e */
[----:B---3--:R-:W-:-:S04]  /*0810*/  DADD R28, -R26, -R12 ;  /* 0x000000001a1c7229 */ /* 0x008fc8000000090c */
[----:B------:R-:W-:Y:S02]  /*0820*/  DFMA R16, R12, R16, UR8 ;  /* 0x000000080c107e2b */ /* 0x000fe40008000010 */
[-C--:B------:R-:W-:Y:S02]  /*0830*/  DFMA R18, R18, R8.reuse, R26 ;  /* 0x000000081212722b */ /* 0x080fe4000000001a */
[----:B------:R-:W-:-:S04]  /*0840*/  DFMA R28, R28, R8, R14 ;  /* 0x000000081c1c722b */ /* 0x000fc8000000000e */
[----:B------:R-:W-:Y:S01]  /*0850*/  DFMA R16, R16, R8, R12 ;  /* 0x000000081010722b */ /* 0x000fe2000000000c */
[----:B------:R1:W-:Y:S04]  /*0860*/  STG.E.64 desc[UR6][R6.64+0x8], R18 ;  /* 0x0000081206007986 */ /* 0x0003e8000c101b06 */
[----:B------:R1:W-:Y:S04]  /*0870*/  STG.E.64 desc[UR6][R6.64], R28 ;  /* 0x0000001c06007986 */ /* 0x0003e8000c101b06 */
[----:B------:R1:W-:Y:S02]  /*0880*/  STG.E.64 desc[UR6][R6.64+0x10], R16 ;  /* 0x0000101006007986 */ /* 0x0003e4000c101b06 */
.L_x_2:
[----:B------:R-:W-:Y:S05]  /*0890*/  @P1 EXIT ;  /* 0x000000000000194d */ /* 0x000fea0003800000 */
[----:B-1----:R-:W0:Y:S01]  /*08a0*/  LDC.64 R6, c[0x0][0x380] ;  /* 0x0000e000ff067b82 */ /* 0x002e220000000a00 */
[----:B------:R-:W-:-:S07]  /*08b0*/  IADD3 R3, PT, PT, R3, R4, RZ ;  /* 0x0000000403037210 */ /* 0x000fce0007ffe0ff */
[----:B--2---:R-:W1:Y:S01]  /*08c0*/  LDC.64 R20, c[0x0][0x388] ;  /* 0x0000e200ff147b82 */ /* 0x004e620000000a00 */
[----:B0-----:R-:W-:-:S05]  /*08d0*/  IMAD.WIDE R2, R3, 0x18, R6 ;  /* 0x0000001803027825 */ /* 0x001fca00078e0206 */
[----:B------:R-:W2:Y:S04]  /*08e0*/  LDG.E.64 R8, desc[UR6][R2.64] ;  /* 0x0000000602087981 */ /* 0x000ea8000c1e1b00 */
[----:B------:R-:W3:Y:S04]  /*08f0*/  LDG.E.64 R10, desc[UR6][R2.64+0x8] ;  /* 0x00000806020a7981 */ /* 0x000ee8000c1e1b00 */
[----:B------:R-:W4:Y:S01]  /*0900*/  LDG.E.64 R12, desc[UR6][R2.64+0x10] ;  /* 0x00001006020c7981 */ /* 0x000f22000c1e1b00 */
[----:B------:R-:W-:Y:S01]  /*0910*/  UMOV UR8, 0xcccccccd ;  /* 0xcccccccd00087882 */ /* 0x000fe20000000000 */
[----:B------:R-:W-:Y:S01]  /*0920*/  UMOV UR9, 0x4016cccc ;  /* 0x4016cccc00097882 */ /* 0x000fe20000000000 */
[----:B------:R-:W-:-:S05]  /*0930*/  IADD3 R5, PT, PT, R4, UR4, RZ ;  /* 0x0000000404057c10 */ /* 0x000fca000fffe0ff */
[----:B------:R-:W-:Y:S01]  /*0940*/  IMAD.WIDE.U32 R6, R5, 0x18, R6 ;  /* 0x0000001805067825 */ /* 0x000fe200078e0006 */
[----:B--2---:R-:W-:Y:S01]  /*0950*/  DADD R18, R8, -UR8 ;  /* 0x8000000808127e29 */ /* 0x004fe20008000000 */
[----:B------:R-:W-:Y:S01]  /*0960*/  UMOV UR8, 0x9999999a ;  /* 0x9999999a00087882 */ /* 0x000fe20000000000 */
[----:B------:R-:W-:Y:S02]  /*0970*/  UMOV UR9, 0x3fc99999 ;  /* 0x3fc9999900097882 */ /* 0x000fe40000000000 */
[C---:B---3--:R-:W-:Y:S02]  /*0980*/  DFMA R16, R10.reuse, UR8, R8 ;  /* 0x000000080a107c2b */ /* 0x048fe40008000008 */
[----:B----4-:R-:W-:Y:S02]  /*0990*/  DADD R14, -R10, -R12 ;  /* 0x000000000a0e7229 */ /* 0x010fe4000000090c */
[----:B------:R-:W-:-:S04]  /*09a0*/  DFMA R18, R12, R18, UR8 ;  /* 0x000000080c127e2b */ /* 0x000fc80008000012 */
[-C--:B-1----:R-:W-:Y:S02]  /*09b0*/  DFMA R16, R16, R20.reuse, R10 ;  /* 0x000000141010722b */ /* 0x082fe4000000000a */
[-C--:B------:R-:W-:Y:S02]  /*09c0*/  DFMA R14, R14, R20.reuse, R8 ;  /* 0x000000140e0e722b */ /* 0x080fe40000000008 */
[----:B------:R-:W-:-:S03]  /*09d0*/  DFMA R18, R18, R20, R12 ;  /* 0x000000141212722b */ /* 0x000fc6000000000c */
[----:B------:R-:W-:Y:S04]  /*09e0*/  STG.E.64 desc[UR6][R6.64+0x8], R16 ;  /* 0x0000081006007986 */ /* 0x000fe8000c101b06 */
[----:B------:R-:W-:Y:S04]  /*09f0*/  STG.E.64 desc[UR6][R6.64], R14 ;  /* 0x0000000e06007986 */ /* 0x000fe8000c101b06 */
[----:B------:R-:W-:Y:S01]  /*0a00*/  STG.E.64 desc[UR6][R6.64+0x10], R18 ;  /* 0x0000101206007986 */ /* 0x000fe2000c101b06 */
[----:B------:R-:W-:Y:S05]  /*0a10*/  EXIT ;  /* 0x000000000000794d */ /* 0x000fea0003800000 */
.L_x_3:
[----:B------:R-:W-:-:S00]  /*0a20*/  BRA `(.L_x_3) ;  /* 0xfffffffc00fc7947 */ /* 0x000fc0000383ffff */
[----:B------:R-:W-:-:S00]  /*0a30*/  NOP ;  /* 0x0000000000007918 */ /* 0x000fc00000000000 */
        /* <DEDUP_REMOVED lines=12> */
.L_x_4:


//--------------------- .nv.shared.reserved.0     --------------------------
	.section	.nv.shared.reserved.0,"aw",@nobits
	.weak		__nv_reservedSMEM_offset_0_alias
	.size		__nv_reservedSMEM_offset_0_alias, 0, 64
	.other		__nv_reservedSMEM_offset_0_alias,@"STO_CUDA_RESERVED_SHARED STV_DEFAULT"
__nv_reservedSMEM_offset_0_alias:
	.zero		0
	.zero		64


//--------------------- .nv.constant0._Z7rosslerP5Pointdi --------------------------
	.section	.nv.constant0._Z7rosslerP5Pointdi,"a",@progbits
	.sectionflags	@""
	.align	4
.nv.constant0._Z7rosslerP5Pointdi:
	.zero		916


//--------------------- SYMBOLS --------------------------

	.type		.nv.reservedSmem.offset0,@object
	.size		.nv.reservedSmem.offset0,0x4
